//
// Generated by NVIDIA NVVM Compiler
//
// Compiler Build ID: CL-36424714
// Cuda compilation tools, release 13.0, V13.0.88
// Based on NVVM 20.0.0
//

.version 9.0
.target sm_100
.address_size 64

	// .globl	_Z13mandel_kernelffffiiiPi

.visible .entry _Z13mandel_kernelffffiiiPi(
	.param .f32 _Z13mandel_kernelffffiiiPi_param_0,
	.param .f32 _Z13mandel_kernelffffiiiPi_param_1,
	.param .f32 _Z13mandel_kernelffffiiiPi_param_2,
	.param .f32 _Z13mandel_kernelffffiiiPi_param_3,
	.param .u32 _Z13mandel_kernelffffiiiPi_param_4,
	.param .u32 _Z13mandel_kernelffffiiiPi_param_5,
	.param .u32 _Z13mandel_kernelffffiiiPi_param_6,
	.param .u64 .ptr .align 1 _Z13mandel_kernelffffiiiPi_param_7
)
{
	.reg .pred 	%p<15>;
	.reg .b32 	%r<67>;
	.reg .b32 	%f<20>;
	.reg .b64 	%rd<17>;

	ld.param.f32 	%f9, [_Z13mandel_kernelffffiiiPi_param_0];
	ld.param.f32 	%f10, [_Z13mandel_kernelffffiiiPi_param_1];
	ld.param.f32 	%f11, [_Z13mandel_kernelffffiiiPi_param_2];
	ld.param.f32 	%f12, [_Z13mandel_kernelffffiiiPi_param_3];
	ld.param.u32 	%r28, [_Z13mandel_kernelffffiiiPi_param_4];
	ld.param.u32 	%r29, [_Z13mandel_kernelffffiiiPi_param_5];
	ld.param.u32 	%r30, [_Z13mandel_kernelffffiiiPi_param_6];
	ld.param.u64 	%rd4, [_Z13mandel_kernelffffiiiPi_param_7];
	cvta.to.global.u64 	%rd1, %rd4;
	mov.u32 	%r31, %ctaid.x;
	mov.u32 	%r32, %ntid.x;
	mov.u32 	%r33, %tid.x;
	mad.lo.s32 	%r34, %r31, %r32, %r33;
	mov.u32 	%r35, %ctaid.y;
	mov.u32 	%r36, %ntid.y;
	mov.u32 	%r37, %tid.y;
	mad.lo.s32 	%r38, %r35, %r36, %r37;
	mul.lo.s32 	%r1, %r30, %r34;
	mul.lo.s32 	%r2, %r30, %r38;
	setp.lt.s32 	%p1, %r30, 1;
	@%p1 bra 	$L__BB0_22;
	setp.lt.s32 	%p2, %r28, 1;
	@%p2 bra 	$L__BB0_9;
	neg.s32 	%r3, %r28;
	mov.b32 	%r57, 0;
$L__BB0_3:
	add.s32 	%r54, %r57, %r2;
	cvt.rn.f32.s32 	%f13, %r54;
	fma.rn.f32 	%f1, %f12, %f13, %f10;
	mul.lo.s32 	%r55, %r54, %r29;
	cvt.s64.s32 	%rd14, %r55;
	add.s64 	%rd2, %rd1, %rd14;
	mov.b32 	%r58, 0;
$L__BB0_4:
	add.s32 	%r6, %r58, %r1;
	cvt.rn.f32.s32 	%f14, %r6;
	fma.rn.f32 	%f2, %f11, %f14, %f9;
	mov.b32 	%r60, 0;
	mov.u32 	%r59, %r3;
	mov.f32 	%f18, %f1;
	mov.f32 	%f19, %f2;
$L__BB0_5:
	mul.f32 	%f5, %f19, %f19;
	mul.f32 	%f6, %f18, %f18;
	add.f32 	%f15, %f5, %f6;
	setp.gt.f32 	%p11, %f15, 0f40800000;
	mov.u32 	%r61, %r60;
	@%p11 bra 	$L__BB0_7;
	sub.f32 	%f16, %f5, %f6;
	add.f32 	%f17, %f19, %f19;
	add.f32 	%f19, %f2, %f16;
	fma.rn.f32 	%f18, %f17, %f18, %f1;
	add.s32 	%r60, %r60, 1;
	add.s32 	%r59, %r59, 1;
	setp.ne.s32 	%p12, %r59, 0;
	mov.u32 	%r61, %r28;
	@%p12 bra 	$L__BB0_5;
$L__BB0_7:
	mul.wide.s32 	%rd15, %r6, 4;
	add.s64 	%rd16, %rd2, %rd15;
	st.global.u32 	[%rd16], %r61;
	add.s32 	%r58, %r58, 1;
	setp.ne.s32 	%p13, %r58, %r30;
	@%p13 bra 	$L__BB0_4;
	add.s32 	%r57, %r57, 1;
	setp.eq.s32 	%p14, %r57, %r30;
	@%p14 bra 	$L__BB0_22;
	bra.uni 	$L__BB0_3;
$L__BB0_9:
	and.b32  	%r14, %r30, 7;
	add.s32 	%r15, %r14, -1;
	and.b32  	%r16, %r30, 3;
	and.b32  	%r17, %r30, 2147483640;
	and.b32  	%r18, %r30, 1;
	mov.b32 	%r62, 0;
$L__BB0_10:
	setp.lt.u32 	%p3, %r30, 8;
	add.s32 	%r41, %r62, %r2;
	mul.lo.s32 	%r42, %r41, %r29;
	cvt.s64.s32 	%rd5, %r42;
	add.s64 	%rd3, %rd1, %rd5;
	mov.b32 	%r65, 0;
	@%p3 bra 	$L__BB0_13;
	mov.b32 	%r63, 0;
$L__BB0_12:
	.pragma "nounroll";
	add.s32 	%r44, %r63, %r1;
	mul.wide.s32 	%rd6, %r44, 4;
	add.s64 	%rd7, %rd3, %rd6;
	mov.b32 	%r45, 0;
	st.global.u32 	[%rd7], %r45;
	st.global.u32 	[%rd7+4], %r45;
	st.global.u32 	[%rd7+8], %r45;
	st.global.u32 	[%rd7+12], %r45;
	st.global.u32 	[%rd7+16], %r45;
	st.global.u32 	[%rd7+20], %r45;
	st.global.u32 	[%rd7+24], %r45;
	st.global.u32 	[%rd7+28], %r45;
	add.s32 	%r63, %r63, 8;
	setp.ne.s32 	%p4, %r63, %r17;
	mov.u32 	%r65, %r17;
	@%p4 bra 	$L__BB0_12;
$L__BB0_13:
	setp.eq.s32 	%p5, %r14, 0;
	@%p5 bra 	$L__BB0_21;
	setp.lt.u32 	%p6, %r15, 3;
	@%p6 bra 	$L__BB0_16;
	add.s32 	%r46, %r65, %r1;
	mul.wide.s32 	%rd8, %r46, 4;
	add.s64 	%rd9, %rd3, %rd8;
	mov.b32 	%r47, 0;
	st.global.u32 	[%rd9], %r47;
	st.global.u32 	[%rd9+4], %r47;
	st.global.u32 	[%rd9+8], %r47;
	st.global.u32 	[%rd9+12], %r47;
	add.s32 	%r65, %r65, 4;
$L__BB0_16:
	setp.eq.s32 	%p7, %r16, 0;
	@%p7 bra 	$L__BB0_21;
	setp.eq.s32 	%p8, %r16, 1;
	@%p8 bra 	$L__BB0_19;
	add.s32 	%r48, %r65, %r1;
	mul.wide.s32 	%rd10, %r48, 4;
	add.s64 	%rd11, %rd3, %rd10;
	mov.b32 	%r49, 0;
	st.global.u32 	[%rd11], %r49;
	st.global.u32 	[%rd11+4], %r49;
	add.s32 	%r65, %r65, 2;
$L__BB0_19:
	setp.eq.s32 	%p9, %r18, 0;
	@%p9 bra 	$L__BB0_21;
	add.s32 	%r50, %r65, %r1;
	mul.wide.s32 	%rd12, %r50, 4;
	add.s64 	%rd13, %rd3, %rd12;
	mov.b32 	%r51, 0;
	st.global.u32 	[%rd13], %r51;
$L__BB0_21:
	add.s32 	%r62, %r62, 1;
	setp.ne.s32 	%p10, %r62, %r30;
	@%p10 bra 	$L__BB0_10;
$L__BB0_22:
	ret;

}


// ===== COMPILED SASS (sm_100) =====

	.target	sm_100

	.elftype	@"ET_EXEC"


//--------------------- .note.nv.tkinfo           --------------------------
	.section	.note.nv.tkinfo,"",@"SHT_NOTE"
	.sectionflags	@"SHF_NOTE_NV_TKINFO"
	.tkinfo
        /*0018*/ 	.word	0x00000002
        /*0030*/ 	.string	""
        /*0030*/ 	.string	"ptxas"
        /*0030*/ 	.string	"Cuda compilation tools, release 13.0, V13.0.88"
        /*0030*/ 	.string	"Build cuda_13.0.r13.0/compiler.36424714_0"
        /*0030*/ 	.string	"-arch sm_100 -m 64 "



//--------------------- .note.nv.cuinfo           --------------------------
	.section	.note.nv.cuinfo,"",@"SHT_NOTE"
	.sectionflags	@"SHF_NOTE_NV_CUINFO"
        /*0018*/ 	.short	0x0002
        /*001a*/ 	.short	0x0064
        /*001c*/ 	.short	0x0082
	.zero		2


//--------------------- .nv.info                  --------------------------
	.section	.nv.info,"",@"SHT_CUDA_INFO"
	.align	4


	//----- nvinfo : EIATTR_REGCOUNT
	.align		4
        /*0000*/ 	.byte	0x04, 0x2f
        /*0002*/ 	.short	(.L_1 - .L_0)
	.align		4
.L_0:
        /*0004*/ 	.word	index@(_Z13mandel_kernelffffiiiPi)
        /*0008*/ 	.word	0x00000011


	//----- nvinfo : EIATTR_FRAME_SIZE
	.align		4
.L_1:
        /*000c*/ 	.byte	0x04, 0x11
        /*000e*/ 	.short	(.L_3 - .L_2)
	.align		4
.L_2:
        /*0010*/ 	.word	index@(_Z13mandel_kernelffffiiiPi)
        /*0014*/ 	.word	0x00000000


	//----- nvinfo : EIATTR_MIN_STACK_SIZE
	.align		4
.L_3:
        /*0018*/ 	.byte	0x04, 0x12
        /*001a*/ 	.short	(.L_5 - .L_4)
	.align		4
.L_4:
        /*001c*/ 	.word	index@(_Z13mandel_kernelffffiiiPi)
        /*0020*/ 	.word	0x00000000
.L_5:


//--------------------- .nv.compat                --------------------------
	.section	.nv.compat,"",@"SHT_CUDA_COMPAT_INFO"
	.align	4
        /*0000*/ 	.byte	0x02, 0x09, 0x00, 0x00, 0x02, 0x02, 0x01, 0x00, 0x02, 0x05, 0x05, 0x00, 0x03, 0x07, 0x01, 0x01
        /*0010*/ 	.byte	0x02, 0x03, 0x00, 0x00, 0x02, 0x06, 0x01, 0x00, 0x04, 0x0b, 0x08, 0x00, 0x01, 0x00, 0x00, 0x00
        /*0020*/ 	.byte	0x00, 0x00, 0x00, 0x00


//--------------------- .nv.info._Z13mandel_kernelffffiiiPi --------------------------
	.section	.nv.info._Z13mandel_kernelffffiiiPi,"",@"SHT_CUDA_INFO"
	.sectionflags	@""
	.align	4


	//----- nvinfo : EIATTR_CUDA_API_VERSION
	.align		4
        /*0000*/ 	.byte	0x04, 0x37
        /*0002*/ 	.short	(.L_7 - .L_6)
.L_6:
        /*0004*/ 	.word	0x00000082


	//----- nvinfo : EIATTR_KPARAM_INFO
	.align		4
.L_7:
        /*0008*/ 	.byte	0x04, 0x17
        /*000a*/ 	.short	(.L_9 - .L_8)
.L_8:
        /*000c*/ 	.word	0x00000000
        /*0010*/ 	.short	0x0007
        /*0012*/ 	.short	0x0020
        /*0014*/ 	.byte	0x00, 0xf5, 0x21, 0x00


	//----- nvinfo : EIATTR_KPARAM_INFO
	.align		4
.L_9:
        /*0018*/ 	.byte	0x04, 0x17
        /*001a*/ 	.short	(.L_11 - .L_10)
.L_10:
        /*001c*/ 	.word	0x00000000
        /*0020*/ 	.short	0x0006
        /*0022*/ 	.short	0x0018
        /*0024*/ 	.byte	0x00, 0xf0, 0x11, 0x00


	//----- nvinfo : EIATTR_KPARAM_INFO
	.align		4
.L_11:
        /*0028*/ 	.byte	0x04, 0x17
        /*002a*/ 	.short	(.L_13 - .L_12)
.L_12:
        /*002c*/ 	.word	0x00000000
        /*0030*/ 	.short	0x0005
        /*0032*/ 	.short	0x0014
        /*0034*/ 	.byte	0x00, 0xf0, 0x11, 0x00


	//----- nvinfo : EIATTR_KPARAM_INFO
	.align		4
.L_13:
        /*0038*/ 	.byte	0x04, 0x17
        /*003a*/ 	.short	(.L_15 - .L_14)
.L_14:
        /*003c*/ 	.word	0x00000000
        /*0040*/ 	.short	0x0004
        /*0042*/ 	.short	0x0010
        /*0044*/ 	.byte	0x00, 0xf0, 0x11, 0x00


	//----- nvinfo : EIATTR_KPARAM_INFO
	.align		4
.L_15:
        /*0048*/ 	.byte	0x04, 0x17
        /*004a*/ 	.short	(.L_17 - .L_16)
.L_16:
        /*004c*/ 	.word	0x00000000
        /*0050*/ 	.short	0x0003
        /*0052*/ 	.short	0x000c
        /*0054*/ 	.byte	0x00, 0xf0, 0x11, 0x00


	//----- nvinfo : EIATTR_KPARAM_INFO
	.align		4
.L_17:
        /*0058*/ 	.byte	0x04, 0x17
        /*005a*/ 	.short	(.L_19 - .L_18)
.L_18:
        /*005c*/ 	.word	0x00000000
        /*0060*/ 	.short	0x0002
        /*0062*/ 	.short	0x0008
        /*0064*/ 	.byte	0x00, 0xf0, 0x11, 0x00


	//----- nvinfo : EIATTR_KPARAM_INFO
	.align		4
.L_19:
        /*0068*/ 	.byte	0x04, 0x17
        /*006a*/ 	.short	(.L_21 - .L_20)
.L_20:
        /*006c*/ 	.word	0x00000000
        /*0070*/ 	.short	0x0001
        /*0072*/ 	.short	0x0004
        /*0074*/ 	.byte	0x00, 0xf0, 0x11, 0x00


	//----- nvinfo : EIATTR_KPARAM_INFO
	.align		4
.L_21:
        /*0078*/ 	.byte	0x04, 0x17
        /*007a*/ 	.short	(.L_23 - .L_22)
.L_22:
        /*007c*/ 	.word	0x00000000
        /*0080*/ 	.short	0x0000
        /*0082*/ 	.short	0x0000
        /*0084*/ 	.byte	0x00, 0xf0, 0x11, 0x00


	//----- nvinfo : EIATTR_SPARSE_MMA_MASK
	.align		4
.L_23:
        /*0088*/ 	.byte	0x03, 0x50
        /*008a*/ 	.short	0x0000


	//----- nvinfo : EIATTR_MAXREG_COUNT
	.align		4
        /*008c*/ 	.byte	0x03, 0x1b
        /*008e*/ 	.short	0x00ff


	//----- nvinfo : EIATTR_MERCURY_ISA_VERSION
	.align		4
        /*0090*/ 	.byte	0x03, 0x5f
        /*0092*/ 	.short	0x0101


	//----- nvinfo : EIATTR_VRC_CTA_INIT_COUNT
	.align		4
        /*0094*/ 	.byte	0x02, 0x4a
	.zero		1
	.zero		1


	//----- nvinfo : EIATTR_EXIT_INSTR_OFFSETS
	.align		4
        /*0098*/ 	.byte	0x04, 0x1c
        /*009a*/ 	.short	(.L_25 - .L_24)


	//   ....[0]....
.L_24:
        /*009c*/ 	.word	0x00000090


	//   ....[1]....
        /*00a0*/ 	.word	0x00000410


	//   ....[2]....
        /*00a4*/ 	.word	0x000007c0


	//----- nvinfo : EIATTR_CRS_STACK_SIZE
	.align		4
.L_25:
        /*00a8*/ 	.byte	0x04, 0x1e
        /*00aa*/ 	.short	(.L_27 - .L_26)
.L_26:
        /*00ac*/ 	.word	0x00000000


	//----- nvinfo : EIATTR_CBANK_PARAM_SIZE
	.align		4
.L_27:
        /*00b0*/ 	.byte	0x03, 0x19
        /*00b2*/ 	.short	0x0028


	//----- nvinfo : EIATTR_PARAM_CBANK
	.align		4
        /*00b4*/ 	.byte	0x04, 0x0a
        /*00b6*/ 	.short	(.L_29 - .L_28)
	.align		4
.L_28:
        /*00b8*/ 	.word	index@(.nv.constant0._Z13mandel_kernelffffiiiPi)
        /*00bc*/ 	.short	0x0380
        /*00be*/ 	.short	0x0028


	//----- nvinfo : EIATTR_SW_WAR
	.align		4
.L_29:
        /*00c0*/ 	.byte	0x04, 0x36
        /*00c2*/ 	.short	(.L_31 - .L_30)
.L_30:
        /*00c4*/ 	.word	0x00000008
.L_31:


//--------------------- .nv.callgraph             --------------------------
	.section	.nv.callgraph,"",@"SHT_CUDA_CALLGRAPH"
	.align	4
	.sectionentsize	8
	.align		4
        /*0000*/ 	.word	0x00000000
	.align		4
        /*0004*/ 	.word	0xffffffff
	.align		4
        /*0008*/ 	.word	0x00000000
	.align		4
        /*000c*/ 	.word	0xfffffffe
	.align		4
        /*0010*/ 	.word	0x00000000
	.align		4
        /*0014*/ 	.word	0xfffffffd
	.align		4
        /*0018*/ 	.word	0x00000000
	.align		4
        /*001c*/ 	.word	0xfffffffc


//--------------------- .text._Z13mandel_kernelffffiiiPi --------------------------
	.section	.text._Z13mandel_kernelffffiiiPi,"ax",@progbits
	.align	128
        .global         _Z13mandel_kernelffffiiiPi
        .type           _Z13mandel_kernelffffiiiPi,@function
        .size           _Z13mandel_kernelffffiiiPi,(.L_x_12 - _Z13mandel_kernelffffiiiPi)
        .other          _Z13mandel_kernelffffiiiPi,@"STO_CUDA_ENTRY STV_DEFAULT"
_Z13mandel_kernelffffiiiPi:
.text._Z13mandel_kernelffffiiiPi:
[----:B------:R-:W-:Y:S08]  /*0000*/  LDC R1, c[0x0][0x37c] ;  /* 0x0000df00ff017b82 */ /* 0x000ff00000000800 */
[----:B------:R-:W0:Y:S01]  /*0010*/  LDC R4, c[0x0][0x398] ;  /* 0x0000e600ff047b82 */ /* 0x000e220000000800 */
[----:B------:R-:W1:Y:S01]  /*0020*/  S2R R3, SR_TID.X ;  /* 0x0000000000037919 */ /* 0x000e620000002100 */
[----:B------:R-:W2:Y:S06]  /*0030*/  S2R R5, SR_TID.Y ;  /* 0x0000000000057919 */ /* 0x000eac0000002200 */
[----:B------:R-:W3:Y:S08]  /*0040*/  LDC R0, c[0x0][0x360] ;  /* 0x0000d800ff007b82 */ /* 0x000ef00000000800 */
[----:B------:R-:W4:Y:S01]  /*0050*/  LDC R2, c[0x0][0x364] ;  /* 0x0000d900ff027b82 */ /* 0x000f220000000800 */
[----:B0-----:R-:W-:-:S07]  /*0060*/  ISETP.GE.AND P0, PT, R4, 0x1, PT ;  /* 0x000000010400780c */ /* 0x001fce0003f06270 */
[----:B------:R-:W0:Y:S08]  /*0070*/  S2UR UR5, SR_CTAID.X ;  /* 0x00000000000579c3 */ /* 0x000e300000002500 */
[----:B------:R-:W5:Y:S02]  /*0080*/  S2UR UR6, SR_CTAID.Y ;  /* 0x00000000000679c3 */ /* 0x000f640000002600 */
[----:B012345:R-:W-:Y:S05]  /*0090*/  @!P0 EXIT ;  /* 0x000000000000894d */ /* 0x03ffea0003800000 */
[----:B------:R-:W0:Y:S01]  /*00a0*/  LDCU UR4, c[0x0][0x390] ;  /* 0x00007200ff0477ac */ /* 0x000e220008000800 */
[----:B------:R-:W-:Y:S02]  /*00b0*/  IMAD R0, R0, UR5, R3 ;  /* 0x0000000500007c24 */ /* 0x000fe4000f8e0203 */
[----:B------:R-:W-:Y:S01]  /*00c0*/  IMAD R2, R2, UR6, R5 ;  /* 0x0000000602027c24 */ /* 0x000fe2000f8e0205 */
[----:B------:R-:W1:Y:S01]  /*00d0*/  LDCU.64 UR8, c[0x0][0x358] ;  /* 0x00006b00ff0877ac */ /* 0x000e620008000a00 */
[----:B0-----:R-:W-:-:S09]  /*00e0*/  UISETP.GE.AND UP0, UPT, UR4, 0x1, UPT ;  /* 0x000000010400788c */ /* 0x001fd2000bf06270 */
[----:B-1----:R-:W-:Y:S05]  /*00f0*/  BRA.U !UP0, `(.L_x_0) ;  /* 0x0000000108d07547 */ /* 0x002fea000b800000 */
[----:B------:R-:W-:-:S03]  /*0100*/  UIADD3 UR7, UPT, UPT, -UR4, URZ, URZ ;  /* 0x000000ff04077290 */ /* 0x000fc6000fffe1ff */
[----:B------:R-:W-:-:S09]  /*0110*/  UMOV UR4, URZ ;  /* 0x000000ff00047c82 */ /* 0x000fd20008000000 */
.L_x_5:
[----:B------:R-:W0:Y:S01]  /*0120*/  LDC R3, c[0x0][0x398] ;  /* 0x0000e600ff037b82 */ /* 0x000e220000000800 */
[----:B------:R-:W1:Y:S01]  /*0130*/  LDCU UR6, c[0x0][0x394] ;  /* 0x00007280ff0677ac */ /* 0x000e620008000800 */
[----:B------:R-:W2:Y:S06]  /*0140*/  LDCU.64 UR10, c[0x0][0x3a0] ;  /* 0x00007400ff0a77ac */ /* 0x000eac0008000a00 */
[----:B------:R-:W3:Y:S01]  /*0150*/  LDC R6, c[0x0][0x384] ;  /* 0x0000e100ff067b82 */ /* 0x000ee20000000800 */
[----:B------:R-:W3:Y:S01]  /*0160*/  LDCU UR5, c[0x0][0x38c] ;  /* 0x00007180ff0577ac */ /* 0x000ee20008000800 */
[----:B0-----:R-:W-:-:S04]  /*0170*/  IMAD R3, R2, R3, UR4 ;  /* 0x0000000402037e24 */ /* 0x001fc8000f8e0203 */
[----:B-1----:R-:W-:Y:S01]  /*0180*/  IMAD R5, R3, UR6, RZ ;  /* 0x0000000603057c24 */ /* 0x002fe2000f8e02ff */
[----:B------:R-:W-:-:S04]  /*0190*/  I2FP.F32.S32 R3, R3 ;  /* 0x0000000300037245 */ /* 0x000fc80000201400 */
[----:B--2---:R-:W-:Y:S01]  /*01a0*/  IADD3 R4, P0, PT, R5, UR10, RZ ;  /* 0x0000000a05047c10 */ /* 0x004fe2000ff1e0ff */
[----:B---3--:R-:W-:Y:S01]  /*01b0*/  FFMA R8, R3, UR5, R6 ;  /* 0x0000000503087c23 */ /* 0x008fe20008000006 */
[----:B------:R-:W-:Y:S02]  /*01c0*/  UMOV UR5, URZ ;  /* 0x000000ff00057c82 */ /* 0x000fe40008000000 */
[----:B------:R-:W-:-:S09]  /*01d0*/  LEA.HI.X.SX32 R5, R5, UR11, 0x1, P0 ;  /* 0x0000000b05057c11 */ /* 0x000fd200080f0eff */
.L_x_4:
[----:B0-----:R-:W0:Y:S01]  /*01e0*/  LDC R7, c[0x0][0x398] ;  /* 0x0000e600ff077b82 */ /* 0x001e220000000800 */
[----:B------:R-:W1:Y:S01]  /*01f0*/  LDCU UR6, c[0x0][0x388] ;  /* 0x00007100ff0677ac */ /* 0x000e620008000800 */
[----:B------:R-:W-:Y:S01]  /*0200*/  BSSY.RECONVERGENT B0, `(.L_x_1) ;  /* 0x000001a000007945 */ /* 0x000fe20003800200 */
[----:B------:R-:W-:Y:S01]  /*0210*/  MOV R14, UR7 ;  /* 0x00000007000e7c02 */ /* 0x000fe20008000f00 */
[----:B------:R-:W2:Y:S04]  /*0220*/  LDCU UR10, c[0x0][0x390] ;  /* 0x00007200ff0a77ac */ /* 0x000ea80008000800 */
[----:B------:R-:W1:Y:S01]  /*0230*/  LDC R6, c[0x0][0x380] ;  /* 0x0000e000ff067b82 */ /* 0x000e620000000800 */
[----:B0-----:R-:W-:Y:S01]  /*0240*/  IMAD R11, R0, R7, UR5 ;  /* 0x00000005000b7e24 */ /* 0x001fe2000f8e0207 */
[----:B------:R-:W-:-:S04]  /*0250*/  UIADD3 UR5, UPT, UPT, UR5, 0x1, URZ ;  /* 0x0000000105057890 */ /* 0x000fc8000fffe0ff */
[----:B------:R-:W-:Y:S02]  /*0260*/  I2FP.F32.S32 R3, R11 ;  /* 0x0000000b00037245 */ /* 0x000fe40000201400 */
[----:B------:R-:W-:-:S03]  /*0270*/  ISETP.NE.AND P1, PT, R7, UR5, PT ;  /* 0x0000000507007c0c */ /* 0x000fc6000bf25270 */
[----:B-1----:R-:W-:Y:S01]  /*0280*/  FFMA R10, R3, UR6, R6 ;  /* 0x00000006030a7c23 */ /* 0x002fe20008000006 */
[----:B------:R-:W-:Y:S02]  /*0290*/  HFMA2 R3, -RZ, RZ, 0, 0 ;  /* 0x00000000ff037431 */ /* 0x000fe400000001ff */
[----:B------:R-:W-:Y:S02]  /*02a0*/  IMAD.MOV.U32 R6, RZ, RZ, R8 ;  /* 0x000000ffff067224 */ /* 0x000fe400078e0008 */
[----:B--2---:R-:W-:-:S07]  /*02b0*/  MOV R7, R10 ;  /* 0x0000000a00077202 */ /* 0x004fce0000000f00 */
.L_x_3:
[----:B------:R-:W-:Y:S01]  /*02c0*/  FMUL R12, R7, R7 ;  /* 0x00000007070c7220 */ /* 0x000fe20000400000 */
[----:B------:R-:W-:-:S04]  /*02d0*/  FMUL R13, R6, R6 ;  /* 0x00000006060d7220 */ /* 0x000fc80000400000 */
[----:B------:R-:W-:-:S05]  /*02e0*/  FADD R9, R12, R13 ;  /* 0x0000000d0c097221 */ /* 0x000fca0000000000 */
[----:B------:R-:W-:-:S13]  /*02f0*/  FSETP.GT.AND P0, PT, R9, 4, PT ;  /* 0x408000000900780b */ /* 0x000fda0003f04000 */
[----:B------:R-:W-:Y:S05]  /*0300*/  @P0 BRA `(.L_x_2) ;  /* 0x0000000000240947 */ /* 0x000fea0003800000 */
[----:B------:R-:W-:Y:S02]  /*0310*/  VIADD R14, R14, 0x1 ;  /* 0x000000010e0e7836 */ /* 0x000fe40000000000 */
[----:B------:R-:W-:Y:S01]  /*0320*/  FADD R9, R7, R7 ;  /* 0x0000000707097221 */ /* 0x000fe20000000000 */
[----:B------:R-:W-:Y:S01]  /*0330*/  FADD R7, R12, -R13 ;  /* 0x8000000d0c077221 */ /* 0x000fe20000000000 */
[----:B------:R-:W-:Y:S02]  /*0340*/  IADD3 R3, PT, PT, R3, 0x1, RZ ;  /* 0x0000000103037810 */ /* 0x000fe40007ffe0ff */
[----:B------:R-:W-:Y:S01]  /*0350*/  ISETP.NE.AND P0, PT, R14, RZ, PT ;  /* 0x000000ff0e00720c */ /* 0x000fe20003f05270 */
[----:B------:R-:W-:Y:S01]  /*0360*/  FFMA R6, R9, R6, R8 ;  /* 0x0000000609067223 */ /* 0x000fe20000000008 */
[----:B------:R-:W-:-:S11]  /*0370*/  FADD R7, R10, R7 ;  /* 0x000000070a077221 */ /* 0x000fd60000000000 */
[----:B------:R-:W-:Y:S05]  /*0380*/  @P0 BRA `(.L_x_3) ;  /* 0xfffffffc00cc0947 */ /* 0x000fea000383ffff */
[----:B------:R-:W-:-:S07]  /*0390*/  IMAD.U32 R3, RZ, RZ, UR10 ;  /* 0x0000000aff037e24 */ /* 0x000fce000f8e00ff */
.L_x_2:
[----:B------:R-:W-:Y:S05]  /*03a0*/  BSYNC.RECONVERGENT B0 ;  /* 0x0000000000007941 */ /* 0x000fea0003800200 */
.L_x_1:
[----:B------:R-:W-:-:S05]  /*03b0*/  IMAD.WIDE R6, R11, 0x4, R4 ;  /* 0x000000040b067825 */ /* 0x000fca00078e0204 */
[----:B------:R0:W-:Y:S01]  /*03c0*/  STG.E desc[UR8][R6.64], R3 ;  /* 0x0000000306007986 */ /* 0x0001e2000c101908 */
[----:B------:R-:W-:Y:S05]  /*03d0*/  @P1 BRA `(.L_x_4) ;  /* 0xfffffffc00801947 */ /* 0x000fea000383ffff */
[----:B0-----:R-:W0:Y:S01]  /*03e0*/  LDC R3, c[0x0][0x398] ;  /* 0x0000e600ff037b82 */ /* 0x001e220000000800 */
[----:B------:R-:W-:-:S06]  /*03f0*/  UIADD3 UR6, UPT, UPT, UR4, 0x1, URZ ;  /* 0x0000000104067890 */ /* 0x000fcc000fffe0ff */
[----:B0-----:R-:W-:-:S13]  /*0400*/  ISETP.NE.AND P0, PT, R3, UR6, PT ;  /* 0x0000000603007c0c */ /* 0x001fda000bf05270 */
[----:B------:R-:W-:Y:S05]  /*0410*/  @!P0 EXIT ;  /* 0x000000000000894d */ /* 0x000fea0003800000 */
[----:B------:R-:W-:Y:S01]  /*0420*/  UMOV UR4, UR6 ;  /* 0x0000000600047c82 */ /* 0x000fe20008000000 */
[----:B------:R-:W-:Y:S05]  /*0430*/  BRA `(.L_x_5) ;  /* 0xfffffffc00387947 */ /* 0x000fea000383ffff */
.L_x_0:
[C---:B------:R-:W-:Y:S01]  /*0440*/  LOP3.LUT R8, R4.reuse, 0x7, RZ, 0xc0, !PT ;  /* 0x0000000704087812 */ /* 0x040fe200078ec0ff */
[----:B------:R-:W-:Y:S01]  /*0450*/  UMOV UR4, URZ ;  /* 0x000000ff00047c82 */ /* 0x000fe20008000000 */
[----:B------:R-:W-:Y:S02]  /*0460*/  LOP3.LUT R10, R4, 0x3, RZ, 0xc0, !PT ;  /* 0x00000003040a7812 */ /* 0x000fe400078ec0ff */
[----:B------:R-:W-:-:S04]  /*0470*/  IADD3 R3, PT, PT, R8, -0x1, RZ ;  /* 0xffffffff08037810 */ /* 0x000fc80007ffe0ff */
[----:B------:R-:W-:Y:S02]  /*0480*/  ISETP.GE.U32.AND P0, PT, R3, 0x3, PT ;  /* 0x000000030300780c */ /* 0x000fe40003f06070 */
[----:B------:R-:W-:-:S11]  /*0490*/  LOP3.LUT R3, R4, 0x7ffffff8, RZ, 0xc0, !PT ;  /* 0x7ffffff804037812 */ /* 0x000fd600078ec0ff */
.L_x_10:
[----:B0-----:R-:W0:Y:S01]  /*04a0*/  LDC R11, c[0x0][0x398] ;  /* 0x0000e600ff0b7b82 */ /* 0x001e220000000800 */
[----:B-1----:R-:W1:Y:S01]  /*04b0*/  LDCU UR5, c[0x0][0x394] ;  /* 0x00007280ff0577ac */ /* 0x002e620008000800 */
[----:B------:R-:W-:Y:S01]  /*04c0*/  HFMA2 R9, -RZ, RZ, 0, 0 ;  /* 0x00000000ff097431 */ /* 0x000fe200000001ff */
[----:B--2---:R-:W2:Y:S01]  /*04d0*/  LDCU.64 UR6, c[0x0][0x3a0] ;  /* 0x00007400ff0677ac */ /* 0x004ea20008000a00 */
[----:B0-----:R-:W-:Y:S01]  /*04e0*/  IMAD R4, R2, R11, UR4 ;  /* 0x0000000402047e24 */ /* 0x001fe2000f8e020b */
[----:B------:R-:W-:Y:S01]  /*04f0*/  ISETP.GE.U32.AND P2, PT, R11, 0x8, PT ;  /* 0x000000080b00780c */ /* 0x000fe20003f46070 */
[----:B------:R-:W-:Y:S02]  /*0500*/  UIADD3 UR4, UPT, UPT, UR4, 0x1, URZ ;  /* 0x0000000104047890 */ /* 0x000fe4000fffe0ff */
[----:B-1----:R-:W-:-:S04]  /*0510*/  IMAD R5, R4, UR5, RZ ;  /* 0x0000000504057c24 */ /* 0x002fc8000f8e02ff */
[----:B------:R-:W-:Y:S02]  /*0520*/  ISETP.NE.AND P1, PT, R11, UR4, PT ;  /* 0x000000040b007c0c */ /* 0x000fe4000bf25270 */
[----:B--2---:R-:W-:-:S04]  /*0530*/  IADD3 R4, P3, PT, R5, UR6, RZ ;  /* 0x0000000605047c10 */ /* 0x004fc8000ff7e0ff */
[----:B------:R-:W-:Y:S01]  /*0540*/  LEA.HI.X.SX32 R5, R5, UR7, 0x1, P3 ;  /* 0x0000000705057c11 */ /* 0x000fe200098f0eff */
[----:B------:R-:W-:Y:S08]  /*0550*/  @!P2 BRA `(.L_x_6) ;  /* 0x00000000003ca947 */ /* 0x000ff00003800000 */
[----:B------:R-:W-:-:S05]  /*0560*/  UMOV UR5, URZ ;  /* 0x000000ff00057c82 */ /* 0x000fca0008000000 */
.L_x_7:
[----:B0-----:R-:W-:Y:S01]  /*0570*/  IMAD R7, R0, R11, UR5 ;  /* 0x0000000500077e24 */ /* 0x001fe2000f8e020b */
[----:B------:R-:W-:-:S03]  /*0580*/  UIADD3 UR5, UPT, UPT, UR5, 0x8, URZ ;  /* 0x0000000805057890 */ /* 0x000fc6000fffe0ff */
[----:B------:R-:W-:-:S03]  /*0590*/  IMAD.WIDE R6, R7, 0x4, R4 ;  /* 0x0000000407067825 */ /* 0x000fc600078e0204 */
[----:B------:R-:W-:Y:S02]  /*05a0*/  ISETP.NE.AND P2, PT, R3, UR5, PT ;  /* 0x0000000503007c0c */ /* 0x000fe4000bf45270 */
[----:B------:R0:W-:Y:S04]  /*05b0*/  STG.E desc[UR8][R6.64], RZ ;  /* 0x000000ff06007986 */ /* 0x0001e8000c101908 */
[----:B------:R0:W-:Y:S04]  /*05c0*/  STG.E desc[UR8][R6.64+0x4], RZ ;  /* 0x000004ff06007986 */ /* 0x0001e8000c101908 */
[----:B------:R0:W-:Y:S04]  /*05d0*/  STG.E desc[UR8][R6.64+0x8], RZ ;  /* 0x000008ff06007986 */ /* 0x0001e8000c101908 */
[----:B------:R0:W-:Y:S04]  /*05e0*/  STG.E desc[UR8][R6.64+0xc], RZ ;  /* 0x00000cff06007986 */ /* 0x0001e8000c101908 */
[----:B------:R0:W-:Y:S04]  /*05f0*/  STG.E desc[UR8][R6.64+0x10], RZ ;  /* 0x000010ff06007986 */ /* 0x0001e8000c101908 */
[----:B------:R0:W-:Y:S04]  /*0600*/  STG.E desc[UR8][R6.64+0x14], RZ ;  /* 0x000014ff06007986 */ /* 0x0001e8000c101908 */
[----:B------:R0:W-:Y:S04]  /*0610*/  STG.E desc[UR8][R6.64+0x18], RZ ;  /* 0x000018ff06007986 */ /* 0x0001e8000c101908 */
[----:B------:R0:W-:Y:S01]  /*0620*/  STG.E desc[UR8][R6.64+0x1c], RZ ;  /* 0x00001cff06007986 */ /* 0x0001e2000c101908 */
[----:B------:R-:W-:Y:S05]  /*0630*/  @P2 BRA `(.L_x_7) ;  /* 0xfffffffc00cc2947 */ /* 0x000fea000383ffff */
[----:B------:R-:W-:-:S07]  /*0640*/  IMAD.MOV.U32 R9, RZ, RZ, R3 ;  /* 0x000000ffff097224 */ /* 0x000fce00078e0003 */
.L_x_6:
[----:B------:R-:W-:-:S13]  /*0650*/  ISETP.NE.AND P2, PT, R8, RZ, PT ;  /* 0x000000ff0800720c */ /* 0x000fda0003f45270 */
[----:B------:R-:W-:Y:S05]  /*0660*/  @!P2 BRA `(.L_x_8) ;  /* 0x000000000050a947 */ /* 0x000fea0003800000 */
[----:B------:R-:W-:Y:S01]  /*0670*/  ISETP.NE.AND P2, PT, R10, RZ, PT ;  /* 0x000000ff0a00720c */ /* 0x000fe20003f45270 */
[----:B------:R-:W-:-:S12]  /*0680*/  @!P0 BRA `(.L_x_9) ;  /* 0x00000000001c8947 */ /* 0x000fd80003800000 */
[----:B0-----:R-:W-:Y:S01]  /*0690*/  IMAD R7, R0, R11, R9 ;  /* 0x0000000b00077224 */ /* 0x001fe200078e0209 */
[----:B------:R-:W-:-:S03]  /*06a0*/  IADD3 R9, PT, PT, R9, 0x4, RZ ;  /* 0x0000000409097810 */ /* 0x000fc60007ffe0ff */
[----:B------:R-:W-:-:S05]  /*06b0*/  IMAD.WIDE R6, R7, 0x4, R4 ;  /* 0x0000000407067825 */ /* 0x000fca00078e0204 */
[----:B------:R1:W-:Y:S04]  /*06c0*/  STG.E desc[UR8][R6.64], RZ ;  /* 0x000000ff06007986 */ /* 0x0003e8000c101908 */
[----:B------:R1:W-:Y:S04]  /*06d0*/  STG.E desc[UR8][R6.64+0x4], RZ ;  /* 0x000004ff06007986 */ /* 0x0003e8000c101908 */
[----:B------:R1:W-:Y:S04]  /*06e0*/  STG.E desc[UR8][R6.64+0x8], RZ ;  /* 0x000008ff06007986 */ /* 0x0003e8000c101908 */
[----:B------:R1:W-:Y:S02]  /*06f0*/  STG.E desc[UR8][R6.64+0xc], RZ ;  /* 0x00000cff06007986 */ /* 0x0003e4000c101908 */
.L_x_9:
[----:B------:R-:W-:Y:S05]  /*0700*/  @!P2 BRA `(.L_x_8) ;  /* 0x000000000028a947 */ /* 0x000fea0003800000 */
[----:B------:R-:W-:Y:S02]  /*0710*/  ISETP.NE.AND P2, PT, R10, 0x1, PT ;  /* 0x000000010a00780c */ /* 0x000fe40003f45270 */
[----:B------:R-:W-:-:S11]  /*0720*/  LOP3.LUT P3, RZ, R11, 0x1, RZ, 0xc0, !PT ;  /* 0x000000010bff7812 */ /* 0x000fd6000786c0ff */
[----:B01----:R-:W-:Y:S01]  /*0730*/  @P2 IMAD R7, R0, R11, R9 ;  /* 0x0000000b00072224 */ /* 0x003fe200078e0209 */
[----:B------:R-:W-:-:S03]  /*0740*/  @P2 IADD3 R9, PT, PT, R9, 0x2, RZ ;  /* 0x0000000209092810 */ /* 0x000fc60007ffe0ff */
[----:B------:R-:W-:-:S04]  /*0750*/  @P2 IMAD.WIDE R6, R7, 0x4, R4 ;  /* 0x0000000407062825 */ /* 0x000fc800078e0204 */
[----:B------:R-:W-:Y:S01]  /*0760*/  @P3 IMAD R9, R0, R11, R9 ;  /* 0x0000000b00093224 */ /* 0x000fe200078e0209 */
[----:B------:R2:W-:Y:S03]  /*0770*/  @P2 STG.E desc[UR8][R6.64], RZ ;  /* 0x000000ff06002986 */ /* 0x0005e6000c101908 */
[----:B------:R-:W-:Y:S01]  /*0780*/  @P3 IMAD.WIDE R4, R9, 0x4, R4 ;  /* 0x0000000409043825 */ /* 0x000fe200078e0204 */
[----:B------:R2:W-:Y:S04]  /*0790*/  @P2 STG.E desc[UR8][R6.64+0x4], RZ ;  /* 0x000004ff06002986 */ /* 0x0005e8000c101908 */
[----:B------:R2:W-:Y:S02]  /*07a0*/  @P3 STG.E desc[UR8][R4.64], RZ ;  /* 0x000000ff04003986 */ /* 0x0005e4000c101908 */
.L_x_8:
[----:B------:R-:W-:Y:S05]  /*07b0*/  @P1 BRA `(.L_x_10) ;  /* 0xfffffffc00381947 */ /* 0x000fea000383ffff */
[----:B------:R-:W-:Y:S05]  /*07c0*/  EXIT ;  /* 0x000000000000794d */ /* 0x000fea0003800000 */
.L_x_11:
[----:B------:R-:W-:-:S00]  /*07d0*/  BRA `(.L_x_11) ;  /* 0xfffffffc00fc7947 */ /* 0x000fc0000383ffff */
[----:B------:R-:W-:-:S00]  /*07e0*/  NOP ;  /* 0x0000000000007918 */ /* 0x000fc00000000000 */
        /* <DEDUP_REMOVED lines=9> */
.L_x_12:


//--------------------- .nv.shared.reserved.0     --------------------------
	.section	.nv.shared.reserved.0,"aw",@nobits
	.weak		__nv_reservedSMEM_offset_0_alias
	.size		__nv_reservedSMEM_offset_0_alias, 0, 64
	.other		__nv_reservedSMEM_offset_0_alias,@"STO_CUDA_RESERVED_SHARED STV_DEFAULT"
__nv_reservedSMEM_offset_0_alias:
	.zero		0
	.zero		64


//--------------------- .nv.constant0._Z13mandel_kernelffffiiiPi --------------------------
	.section	.nv.constant0._Z13mandel_kernelffffiiiPi,"a",@progbits
	.sectionflags	@""
	.align	4
.nv.constant0._Z13mandel_kernelffffiiiPi:
	.zero		936


//--------------------- SYMBOLS --------------------------

	.type		.nv.reservedSmem.offset0,@object
	.size		.nv.reservedSmem.offset0,0x4
